	.headerflags	@"EF_CUDA_TEXMODE_UNIFIED EF_CUDA_64BIT_ADDRESS EF_CUDA_ACCELERATORS EF_CUDA_SM90 EF_CUDA_VIRTUAL_SM(EF_CUDA_SM90)"
	.elftype	@"ET_EXEC"


//--------------------- .nv.info                  --------------------------
	.section	.nv.info,"",@"SHT_CUDA_INFO"
	.align	4


	//----- nvinfo : EIATTR_REGCOUNT
	.align		4
        /*0000*/ 	.byte	0x04, 0x2f
        /*0002*/ 	.short	(.L_1 - .L_0)
	.align		4
.L_0:
        /*0004*/ 	.word	index@(triton_poi_fused_mul_3)
        /*0008*/ 	.word	0x00000014


	//----- nvinfo : EIATTR_MIN_STACK_SIZE
	.align		4
.L_1:
        /*000c*/ 	.byte	0x04, 0x12
        /*000e*/ 	.short	(.L_3 - .L_2)
	.align		4
.L_2:
        /*0010*/ 	.word	index@(triton_poi_fused_mul_3)
        /*0014*/ 	.word	0x00000000


	//----- nvinfo : EIATTR_FRAME_SIZE
	.align		4
.L_3:
        /*0018*/ 	.byte	0x04, 0x11
        /*001a*/ 	.short	(.L_5 - .L_4)
	.align		4
.L_4:
        /*001c*/ 	.word	index@(triton_poi_fused_mul_3)
        /*0020*/ 	.word	0x00000000


	//----- nvinfo : EIATTR_MIN_STACK_SIZE
	.align		4
.L_5:
        /*0024*/ 	.byte	0x04, 0x12
        /*0026*/ 	.short	(.L_7 - .L_6)
	.align		4
.L_6:
        /*0028*/ 	.word	index@(triton_poi_fused_mul_3)
        /*002c*/ 	.word	0x00000000
.L_7:


//--------------------- .nv.info.triton_poi_fused_mul_3 --------------------------
	.section	.nv.info.triton_poi_fused_mul_3,"",@"SHT_CUDA_INFO"
	.sectionflags	@""
	.align	4


	//----- nvinfo : EIATTR_CUDA_API_VERSION
	.align		4
        /*0000*/ 	.byte	0x04, 0x37
        /*0002*/ 	.short	(.L_9 - .L_8)
.L_8:
        /*0004*/ 	.word	0x0000007c


	//----- nvinfo : EIATTR_KPARAM_INFO
	.align		4
.L_9:
        /*0008*/ 	.byte	0x04, 0x17
        /*000a*/ 	.short	(.L_11 - .L_10)
.L_10:
        /*000c*/ 	.word	0x00000000
        /*0010*/ 	.short	0x0004
        /*0012*/ 	.short	0x001c
        /*0014*/ 	.byte	0x00, 0xf0, 0x11, 0x00


	//----- nvinfo : EIATTR_KPARAM_INFO
	.align		4
.L_11:
        /*0018*/ 	.byte	0x04, 0x17
        /*001a*/ 	.short	(.L_13 - .L_12)
.L_12:
        /*001c*/ 	.word	0x00000000
        /*0020*/ 	.short	0x0003
        /*0022*/ 	.short	0x0018
        /*0024*/ 	.byte	0x00, 0xf0, 0x11, 0x00


	//----- nvinfo : EIATTR_KPARAM_INFO
	.align		4
.L_13:
        /*0028*/ 	.byte	0x04, 0x17
        /*002a*/ 	.short	(.L_15 - .L_14)
.L_14:
        /*002c*/ 	.word	0x00000000
        /*0030*/ 	.short	0x0002
        /*0032*/ 	.short	0x0010
        /*0034*/ 	.byte	0x00, 0xf4, 0x21, 0x00


	//----- nvinfo : EIATTR_KPARAM_INFO
	.align		4
.L_15:
        /*0038*/ 	.byte	0x04, 0x17
        /*003a*/ 	.short	(.L_17 - .L_16)
.L_16:
        /*003c*/ 	.word	0x00000000
        /*0040*/ 	.short	0x0001
        /*0042*/ 	.short	0x0008
        /*0044*/ 	.byte	0x00, 0xf4, 0x21, 0x00


	//----- nvinfo : EIATTR_KPARAM_INFO
	.align		4
.L_17:
        /*0048*/ 	.byte	0x04, 0x17
        /*004a*/ 	.short	(.L_19 - .L_18)
.L_18:
        /*004c*/ 	.word	0x00000000
        /*0050*/ 	.short	0x0000
        /*0052*/ 	.short	0x0000
        /*0054*/ 	.byte	0x00, 0xf4, 0x21, 0x00


	//----- nvinfo : EIATTR_SPARSE_MMA_MASK
	.align		4
.L_19:
        /*0058*/ 	.byte	0x03, 0x50
        /*005a*/ 	.short	0x0000


	//----- nvinfo : EIATTR_MAXREG_COUNT
	.align		4
        /*005c*/ 	.byte	0x03, 0x1b
        /*005e*/ 	.short	0x00ff


	//----- nvinfo : EIATTR_EXIT_INSTR_OFFSETS
	.align		4
        /*0060*/ 	.byte	0x04, 0x1c
        /*0062*/ 	.short	(.L_21 - .L_20)


	//   ....[0]....
.L_20:
        /*0064*/ 	.word	0x00000370


	//   ....[1]....
        /*0068*/ 	.word	0x000003e0


	//----- nvinfo : EIATTR_REQNTID
	.align		4
.L_21:
        /*006c*/ 	.byte	0x04, 0x10
        /*006e*/ 	.short	(.L_23 - .L_22)
.L_22:
        /*0070*/ 	.word	0x00000080
        /*0074*/ 	.word	0x00000001
        /*0078*/ 	.word	0x00000001


	//----- nvinfo : EIATTR_CBANK_PARAM_SIZE
	.align		4
.L_23:
        /*007c*/ 	.byte	0x03, 0x19
        /*007e*/ 	.short	0x0020


	//----- nvinfo : EIATTR_PARAM_CBANK
	.align		4
        /*0080*/ 	.byte	0x04, 0x0a
        /*0082*/ 	.short	(.L_25 - .L_24)
	.align		4
.L_24:
        /*0084*/ 	.word	index@(.nv.constant0.triton_poi_fused_mul_3)
        /*0088*/ 	.short	0x0210
        /*008a*/ 	.short	0x0020


	//----- nvinfo : EIATTR_SW_WAR
	.align		4
.L_25:
        /*008c*/ 	.byte	0x04, 0x36
        /*008e*/ 	.short	(.L_27 - .L_26)
.L_26:
        /*0090*/ 	.word	0x00000008
.L_27:


//--------------------- .nv.callgraph             --------------------------
	.section	.nv.callgraph,"",@"SHT_CUDA_CALLGRAPH"
	.align	4
	.sectionentsize	8
	.align		4
        /*0000*/ 	.word	0x00000000
	.align		4
        /*0004*/ 	.word	0xffffffff
	.align		4
        /*0008*/ 	.word	0x00000000
	.align		4
        /*000c*/ 	.word	0xfffffffe
	.align		4
        /*0010*/ 	.word	0x00000000
	.align		4
        /*0014*/ 	.word	0xfffffffd
	.align		4
        /*0018*/ 	.word	0x00000000
	.align		4
        /*001c*/ 	.word	0xfffffffc


//--------------------- .text.triton_poi_fused_mul_3 --------------------------
	.section	.text.triton_poi_fused_mul_3,"ax",@progbits
	.sectionflags	@"SHF_BARRIERS=1"
	.align	128
        .global         triton_poi_fused_mul_3
        .type           triton_poi_fused_mul_3,@function
        .size           triton_poi_fused_mul_3,(.L_x_1 - triton_poi_fused_mul_3)
        .other          triton_poi_fused_mul_3,@"STO_CUDA_ENTRY STV_DEFAULT"
triton_poi_fused_mul_3:
.text.triton_poi_fused_mul_3:
[----:B------:R-:W0:Y:S02]  /*0000*/  LDC R1, c[0x0][0x28] ;  /* 0x00000a00ff017b82 */ /* 0x000e240000000800 */
[----:B------:R-:W1:Y:S01]  /*0010*/  S2R R7, SR_CTAID.Y ;  /* 0x0000000000077919 */ /* 0x000e620000002600 */
[----:B------:R-:W2:Y:S01]  /*0020*/  LDC.64 R4, c[0x0][0x210] ;  /* 0x00008400ff047b82 */ /* 0x000ea20000000a00 */
[----:B------:R-:W-:Y:S01]  /*0030*/  ULDC.64 UR6, c[0x0][0x208] ;  /* 0x0000820000067ab9 */ /* 0x000fe20000000a00 */
[----:B------:R-:W3:Y:S01]  /*0040*/  S2R R6, SR_TID.X ;  /* 0x0000000000067919 */ /* 0x000ee20000002100 */
[----:B------:R-:W4:Y:S05]  /*0050*/  S2R R8, SR_CTAID.X ;  /* 0x0000000000087919 */ /* 0x000f2a0000002500 */
[----:B------:R-:W5:Y:S01]  /*0060*/  LDC.64 R2, c[0x0][0x218] ;  /* 0x00008600ff027b82 */ /* 0x000f620000000a00 */
[----:B-1----:R-:W-:-:S02]  /*0070*/  IMAD.SHL.U32 R7, R7, 0x40, RZ ;  /* 0x0000004007077824 */ /* 0x002fc400078e00ff */
[----:B---3--:R-:W-:Y:S01]  /*0080*/  IMAD.SHL.U32 R0, R6, 0x2, RZ ;  /* 0x0000000206007824 */ /* 0x008fe200078e00ff */
[----:B------:R-:W-:-:S04]  /*0090*/  SHF.R.U32.HI R11, RZ, 0x5, R6 ;  /* 0x00000005ff0b7819 */ /* 0x000fc80000011606 */
[----:B------:R-:W-:-:S04]  /*00a0*/  LOP3.LUT R10, R7, 0x3e, R0, 0xf8, !PT ;  /* 0x0000003e070a7812 */ /* 0x000fc800078ef800 */
[----:B------:R-:W-:Y:S02]  /*00b0*/  SHF.R.S32.HI R9, RZ, 0x1f, R10 ;  /* 0x0000001fff097819 */ /* 0x000fe4000001140a */
[----:B------:R-:W-:Y:S02]  /*00c0*/  ISETP.GE.AND P1, PT, R10, 0x40, PT ;  /* 0x000000400a00780c */ /* 0x000fe40003f26270 */
[----:B------:R-:W-:Y:S01]  /*00d0*/  LEA.HI R12, R9, R10, RZ, 0x2 ;  /* 0x0000000a090c7211 */ /* 0x000fe200078f10ff */
[----:B----4-:R-:W-:Y:S01]  /*00e0*/  IMAD.SHL.U32 R9, R8, 0x4, RZ ;  /* 0x0000000408097824 */ /* 0x010fe200078e00ff */
[----:B------:R-:W-:Y:S02]  /*00f0*/  SGXT.U32 R8, R11, 0x2 ;  /* 0x000000020b08781a */ /* 0x000fe40000000000 */
[C---:B------:R-:W-:Y:S01]  /*0100*/  LOP3.LUT R13, R12.reuse, 0xfffffffc, RZ, 0xc0, !PT ;  /* 0xfffffffc0c0d7812 */ /* 0x040fe200078ec0ff */
[----:B------:R-:W-:Y:S01]  /*0110*/  IMAD.SHL.U32 R12, R12, 0x4, RZ ;  /* 0x000000040c0c7824 */ /* 0x000fe200078e00ff */
[----:B------:R-:W-:-:S03]  /*0120*/  LOP3.LUT R11, R9, R8, RZ, 0xfc, !PT ;  /* 0x00000008090b7212 */ /* 0x000fc600078efcff */
[----:B------:R-:W-:Y:S01]  /*0130*/  IMAD.IADD R13, R10, 0x1, -R13 ;  /* 0x000000010a0d7824 */ /* 0x000fe200078e0a0d */
[C---:B------:R-:W-:Y:S02]  /*0140*/  ISETP.GE.AND P0, PT, R11.reuse, 0x4, PT ;  /* 0x000000040b00780c */ /* 0x040fe40003f06270 */
[----:B------:R-:W-:Y:S01]  /*0150*/  LOP3.LUT R15, R12, 0xfffffff0, RZ, 0xc0, !PT ;  /* 0xfffffff00c0f7812 */ /* 0x000fe200078ec0ff */
[----:B------:R-:W-:Y:S01]  /*0160*/  IMAD R12, R11, 0x4, R13 ;  /* 0x000000040b0c7824 */ /* 0x000fe200078e020d */
[----:B------:R-:W-:-:S03]  /*0170*/  ISETP.LT.AND P0, PT, R10, 0x40, !P0 ;  /* 0x000000400a00780c */ /* 0x000fc60004701270 */
[----:B------:R-:W-:Y:S02]  /*0180*/  IMAD.IADD R11, R12, 0x1, R15 ;  /* 0x000000010c0b7824 */ /* 0x000fe400078e020f */
[----:B-----5:R-:W-:Y:S01]  /*0190*/  IMAD.WIDE R12, R13, 0x4, R2 ;  /* 0x000000040d0c7825 */ /* 0x020fe200078e0202 */
[----:B------:R-:W-:-:S03]  /*01a0*/  CS2R R2, SRZ ;  /* 0x0000000000027805 */ /* 0x000fc6000001ff00 */
[----:B--2---:R-:W-:Y:S01]  /*01b0*/  IMAD.WIDE R10, R11, 0x4, R4 ;  /* 0x000000040b0a7825 */ /* 0x004fe200078e0204 */
[----:B------:R-:W-:-:S04]  /*01c0*/  CS2R R4, SRZ ;  /* 0x0000000000047805 */ /* 0x000fc8000001ff00 */
[----:B------:R-:W2:Y:S04]  /*01d0*/  @P0 LDG.E.EL.64 R2, desc[UR6][R10.64] ;  /* 0x000000060a020981 */ /* 0x000ea8000c2e1b00 */
[----:B------:R-:W2:Y:S01]  /*01e0*/  @!P1 LDG.E.EL.64 R4, desc[UR6][R12.64] ;  /* 0x000000060c049981 */ /* 0x000ea2000c2e1b00 */
[----:B------:R-:W1:Y:S01]  /*01f0*/  S2UR UR5, SR_CgaCtaId ;  /* 0x00000000000579c3 */ /* 0x000e620000008800 */
[----:B------:R-:W-:Y:S01]  /*0200*/  IMAD.SHL.U32 R15, R6, 0x8, RZ ;  /* 0x00000008060f7824 */ /* 0x000fe200078e00ff */
[----:B------:R-:W-:-:S04]  /*0210*/  UMOV UR4, 0x400 ;  /* 0x0000040000047882 */ /* 0x000fc80000000000 */
[----:B------:R-:W-:Y:S02]  /*0220*/  LOP3.LUT R14, R15, 0xf8, RZ, 0xc0, !PT ;  /* 0x000000f80f0e7812 */ /* 0x000fe400078ec0ff */
[----:B------:R-:W-:Y:S01]  /*0230*/  LOP3.LUT R8, R8, 0xf8, R15, 0xf8, !PT ;  /* 0x000000f808087812 */ /* 0x000fe200078ef80f */
[----:B-1----:R-:W-:-:S06]  /*0240*/  UPRMT UR4, UR5, 0x654, UR4 ;  /* 0x0000065405047896 */ /* 0x002fcc0008000004 */
[----:B------:R-:W-:-:S04]  /*0250*/  VIADD R17, R14, UR4 ;  /* 0x000000040e117c36 */ /* 0x000fc80008000000 */
[----:B------:R-:W-:Y:S01]  /*0260*/  IMAD R8, R8, 0x4, R17 ;  /* 0x0000000408087824 */ /* 0x000fe200078e0211 */
[----:B------:R-:W-:Y:S02]  /*0270*/  SHF.R.U32.HI R6, RZ, 0x1, R6 ;  /* 0x00000001ff067819 */ /* 0x000fe40000011606 */
[----:B------:R-:W-:Y:S02]  /*0280*/  LOP3.LUT R9, R9, 0x2, R0, 0xf8, !PT ;  /* 0x0000000209097812 */ /* 0x000fe400078ef800 */
[----:B------:R-:W-:Y:S02]  /*0290*/  SGXT.U32 R6, R6, 0x6 ;  /* 0x000000060606781a */ /* 0x000fe40000000000 */
[----:B------:R-:W-:Y:S02]  /*02a0*/  ISETP.GE.AND P0, PT, R9, 0x4, PT ;  /* 0x000000040900780c */ /* 0x000fe40003f06270 */
[----:B------:R-:W-:-:S04]  /*02b0*/  LOP3.LUT R6, R7, R6, RZ, 0xfc, !PT ;  /* 0x0000000607067212 */ /* 0x000fc800078efcff */
[----:B------:R-:W-:Y:S02]  /*02c0*/  ISETP.LT.AND P0, PT, R6, 0x40, !P0 ;  /* 0x000000400600780c */ /* 0x000fe40004701270 */
[----:B------:R-:W-:Y:S02]  /*02d0*/  LOP3.LUT R0, R0, 0xfc, RZ, 0xc0, !PT ;  /* 0x000000fc00007812 */ /* 0x000fe400078ec0ff */
[----:B------:R-:W-:-:S04]  /*02e0*/  LOP3.LUT R15, R15, 0x3f8, RZ, 0xc0, !PT ;  /* 0x000003f80f0f7812 */ /* 0x000fc800078ec0ff */
[----:B------:R-:W-:Y:S01]  /*02f0*/  IADD3 R0, R15, UR4, R0 ;  /* 0x000000040f007c10 */ /* 0x000fe2000fffe000 */
[----:B--2---:R-:W-:Y:S01]  /*0300*/  FADD R2, R4, R2 ;  /* 0x0000000204027221 */ /* 0x004fe20000000000 */
[----:B------:R-:W-:-:S03]  /*0310*/  FADD R3, R5, R3 ;  /* 0x0000000305037221 */ /* 0x000fc60000000000 */
[----:B------:R-:W-:Y:S01]  /*0320*/  FMUL R2, R2, 0.70710676908493041992 ;  /* 0x3f3504f302027820 */ /* 0x000fe20000400000 */
[----:B------:R-:W-:-:S04]  /*0330*/  FMUL R3, R3, 0.70710676908493041992 ;  /* 0x3f3504f303037820 */ /* 0x000fc80000400000 */
[----:B------:R1:W-:Y:S04]  /*0340*/  STS [R8], R2 ;  /* 0x0000000208007388 */ /* 0x0003e80000000800 */
[----:B------:R1:W-:Y:S01]  /*0350*/  STS [R8+0x14], R3 ;  /* 0x0000140308007388 */ /* 0x0003e20000000800 */
[----:B------:R-:W-:Y:S06]  /*0360*/  BAR.SYNC.DEFER_BLOCKING 0x0 ;  /* 0x0000000000007b1d */ /* 0x000fec0000010000 */
[----:B-1----:R-:W-:Y:S05]  /*0370*/  @!P0 EXIT ;  /* 0x000000000000894d */ /* 0x002fea0003800000 */
[----:B------:R-:W-:Y:S01]  /*0380*/  LDS R4, [R0] ;  /* 0x0000000000047984 */ /* 0x000fe20000000800 */
[----:B------:R-:W0:Y:S01]  /*0390*/  LDC.64 R2, c[0x0][0x220] ;  /* 0x00008800ff027b82 */ /* 0x000e220000000a00 */
[----:B------:R-:W-:Y:S02]  /*03a0*/  IMAD R9, R6, 0x4, R9 ;  /* 0x0000000406097824 */ /* 0x000fe400078e0209 */
[----:B------:R-:W1:Y:S02]  /*03b0*/  LDS R5, [R0+0x4] ;  /* 0x0000040000057984 */ /* 0x000e640000000800 */
[----:B0-----:R-:W-:-:S05]  /*03c0*/  IMAD.WIDE R2, R9, 0x4, R2 ;  /* 0x0000000409027825 */ /* 0x001fca00078e0202 */
[----:B-1----:R-:W-:Y:S01]  /*03d0*/  STG.E.64 desc[UR6][R2.64], R4 ;  /* 0x0000000402007986 */ /* 0x002fe2000c101b06 */
[----:B------:R-:W-:Y:S05]  /*03e0*/  EXIT ;  /* 0x000000000000794d */ /* 0x000fea0003800000 */
.L_x_0:
[----:B------:R-:W-:-:S00]  /*03f0*/  BRA `(.L_x_0) ;  /* 0xfffffffc00fc7947 */ /* 0x000fc0000383ffff */
[----:B------:R-:W-:-:S00]  /*0400*/  NOP ;  /* 0x0000000000007918 */ /* 0x000fc00000000000 */
[----:B------:R-:W-:-:S00]  /*0410*/  NOP ;  /* 0x0000000000007918 */ /* 0x000fc00000000000 */
[----:B------:R-:W-:-:S00]  /*0420*/  NOP ;  /* 0x0000000000007918 */ /* 0x000fc00000000000 */
[----:B------:R-:W-:-:S00]  /*0430*/  NOP ;  /* 0x0000000000007918 */ /* 0x000fc00000000000 */
[----:B------:R-:W-:-:S00]  /*0440*/  NOP ;  /* 0x0000000000007918 */ /* 0x000fc00000000000 */
[----:B------:R-:W-:-:S00]  /*0450*/  NOP ;  /* 0x0000000000007918 */ /* 0x000fc00000000000 */
[----:B------:R-:W-:-:S00]  /*0460*/  NOP ;  /* 0x0000000000007918 */ /* 0x000fc00000000000 */
[----:B------:R-:W-:-:S00]  /*0470*/  NOP ;  /* 0x0000000000007918 */ /* 0x000fc00000000000 */
.L_x_1:


//--------------------- .nv.shared.triton_poi_fused_mul_3 --------------------------
	.section	.nv.shared.triton_poi_fused_mul_3,"aw",@nobits
	.sectionflags	@""
	.align	16
	.zero		1024


//--------------------- .nv.constant0.triton_poi_fused_mul_3 --------------------------
	.section	.nv.constant0.triton_poi_fused_mul_3,"a",@progbits
	.sectionflags	@""
	.align	4
.nv.constant0.triton_poi_fused_mul_3:
	.zero		560
